//
// Generated by NVIDIA NVVM Compiler
//
// Compiler Build ID: CL-36424714
// Cuda compilation tools, release 13.0, V13.0.88
// Based on NVVM 20.0.0
//

.version 9.0
.target sm_100
.address_size 64

	// .globl	_Z7iniDataiiPfS_

.visible .entry _Z7iniDataiiPfS_(
	.param .u32 _Z7iniDataiiPfS__param_0,
	.param .u32 _Z7iniDataiiPfS__param_1,
	.param .u64 .ptr .align 1 _Z7iniDataiiPfS__param_2,
	.param .u64 .ptr .align 1 _Z7iniDataiiPfS__param_3
)
{
	.reg .pred 	%p<6>;
	.reg .b32 	%r<21>;
	.reg .b32 	%f<2>;
	.reg .b64 	%rd<11>;

	ld.param.u32 	%r3, [_Z7iniDataiiPfS__param_0];
	ld.param.u32 	%r5, [_Z7iniDataiiPfS__param_1];
	ld.param.u64 	%rd1, [_Z7iniDataiiPfS__param_2];
	ld.param.u64 	%rd2, [_Z7iniDataiiPfS__param_3];
	mov.u32 	%r6, %ctaid.x;
	mov.u32 	%r7, %ntid.x;
	mov.u32 	%r8, %tid.x;
	mad.lo.s32 	%r1, %r6, %r7, %r8;
	mov.u32 	%r9, %ctaid.y;
	mov.u32 	%r10, %ntid.y;
	mov.u32 	%r11, %tid.y;
	mad.lo.s32 	%r12, %r9, %r10, %r11;
	setp.lt.s32 	%p1, %r1, 0;
	setp.ge.s32 	%p2, %r1, %r3;
	setp.ge.s32 	%p3, %r12, %r5;
	or.pred  	%p4, %p2, %p3;
	or.pred  	%p5, %p4, %p1;
	@%p5 bra 	$L__BB0_2;
	cvta.to.global.u64 	%rd3, %rd1;
	cvta.to.global.u64 	%rd4, %rd2;
	not.b32 	%r13, %r1;
	add.s32 	%r14, %r3, %r13;
	not.b32 	%r15, %r12;
	add.s32 	%r16, %r5, %r15;
	mul.lo.s32 	%r17, %r12, %r1;
	mul.lo.s32 	%r18, %r17, %r14;
	mul.lo.s32 	%r19, %r18, %r16;
	cvt.rn.f32.s32 	%f1, %r19;
	mul.lo.s32 	%r20, %r5, %r1;
	cvt.u64.u32 	%rd5, %r20;
	cvt.u64.u32 	%rd6, %r12;
	add.s64 	%rd7, %rd5, %rd6;
	shl.b64 	%rd8, %rd7, 2;
	add.s64 	%rd9, %rd3, %rd8;
	st.global.f32 	[%rd9], %f1;
	add.s64 	%rd10, %rd4, %rd8;
	st.global.f32 	[%rd10], %f1;
$L__BB0_2:
	ret;

}
	// .globl	_Z6updateiiiPiP5ParmsPfS2_
.visible .entry _Z6updateiiiPiP5ParmsPfS2_(
	.param .u32 _Z6updateiiiPiP5ParmsPfS2__param_0,
	.param .u32 _Z6updateiiiPiP5ParmsPfS2__param_1,
	.param .u32 _Z6updateiiiPiP5ParmsPfS2__param_2,
	.param .u64 .ptr .align 1 _Z6updateiiiPiP5ParmsPfS2__param_3,
	.param .u64 .ptr .align 1 _Z6updateiiiPiP5ParmsPfS2__param_4,
	.param .u64 .ptr .align 1 _Z6updateiiiPiP5ParmsPfS2__param_5,
	.param .u64 .ptr .align 1 _Z6updateiiiPiP5ParmsPfS2__param_6
)
{
	.reg .pred 	%p<10>;
	.reg .b32 	%r<23>;
	.reg .b32 	%f<12>;
	.reg .b64 	%rd<23>;
	.reg .b64 	%fd<15>;

	ld.param.u32 	%r5, [_Z6updateiiiPiP5ParmsPfS2__param_0];
	ld.param.u32 	%r7, [_Z6updateiiiPiP5ParmsPfS2__param_1];
	ld.param.u32 	%r4, [_Z6updateiiiPiP5ParmsPfS2__param_2];
	ld.param.u64 	%rd2, [_Z6updateiiiPiP5ParmsPfS2__param_3];
	ld.param.u64 	%rd3, [_Z6updateiiiPiP5ParmsPfS2__param_4];
	ld.param.u64 	%rd4, [_Z6updateiiiPiP5ParmsPfS2__param_5];
	ld.param.u64 	%rd5, [_Z6updateiiiPiP5ParmsPfS2__param_6];
	mov.u32 	%r8, %ctaid.x;
	mov.u32 	%r9, %ntid.x;
	mov.u32 	%r10, %tid.x;
	mad.lo.s32 	%r11, %r8, %r9, %r10;
	mov.u32 	%r12, %ctaid.y;
	mov.u32 	%r13, %ntid.y;
	mov.u32 	%r14, %tid.y;
	mad.lo.s32 	%r15, %r12, %r13, %r14;
	setp.lt.s32 	%p1, %r11, 1;
	add.s32 	%r16, %r5, -1;
	setp.ge.s32 	%p2, %r11, %r16;
	or.pred  	%p3, %p1, %p2;
	setp.eq.s32 	%p4, %r15, 0;
	or.pred  	%p5, %p4, %p3;
	add.s32 	%r17, %r7, -1;
	setp.ge.s32 	%p6, %r15, %r17;
	or.pred  	%p7, %p5, %p6;
	@%p7 bra 	$L__BB1_4;
	cvta.to.global.u64 	%rd6, %rd4;
	cvta.to.global.u64 	%rd7, %rd5;
	cvta.to.global.u64 	%rd8, %rd3;
	mul.lo.s32 	%r18, %r7, %r11;
	cvt.s64.s32 	%rd9, %r18;
	cvt.u64.u32 	%rd10, %r15;
	add.s64 	%rd11, %rd9, %rd10;
	shl.b64 	%rd12, %rd11, 2;
	add.s64 	%rd1, %rd6, %rd12;
	ld.global.f32 	%f2, [%rd1];
	cvt.f64.f32 	%fd1, %f2;
	ld.global.f32 	%f3, [%rd8];
	cvt.f64.f32 	%fd2, %f3;
	add.s32 	%r19, %r18, %r7;
	cvt.s64.s32 	%rd13, %r19;
	add.s64 	%rd14, %rd13, %rd10;
	shl.b64 	%rd15, %rd14, 2;
	add.s64 	%rd16, %rd6, %rd15;
	ld.global.f32 	%f4, [%rd16];
	shl.b32 	%r20, %r7, 1;
	sub.s32 	%r21, %r19, %r20;
	cvt.s64.s32 	%rd17, %r21;
	add.s64 	%rd18, %rd17, %rd10;
	shl.b64 	%rd19, %rd18, 2;
	add.s64 	%rd20, %rd6, %rd19;
	ld.global.f32 	%f5, [%rd20];
	add.f32 	%f6, %f4, %f5;
	cvt.f64.f32 	%fd3, %f6;
	add.f64 	%fd4, %fd1, %fd1;
	sub.f64 	%fd5, %fd3, %fd4;
	fma.rn.f64 	%fd6, %fd5, %fd2, %fd1;
	ld.global.f32 	%f7, [%rd8+4];
	cvt.f64.f32 	%fd7, %f7;
	ld.global.f32 	%f8, [%rd1+4];
	ld.global.f32 	%f9, [%rd1+-4];
	add.f32 	%f10, %f8, %f9;
	cvt.f64.f32 	%fd8, %f10;
	sub.f64 	%fd9, %fd8, %fd4;
	fma.rn.f64 	%fd10, %fd9, %fd7, %fd6;
	cvt.rn.f32.f64 	%f1, %fd10;
	add.s64 	%rd21, %rd7, %rd12;
	st.global.f32 	[%rd21], %f1;
	setp.eq.s32 	%p8, %r4, 0;
	@%p8 bra 	$L__BB1_4;
	cvt.f64.f32 	%fd11, %f1;
	ld.global.f32 	%f11, [%rd1];
	cvt.f64.f32 	%fd12, %f11;
	sub.f64 	%fd13, %fd11, %fd12;
	abs.f64 	%fd14, %fd13;
	setp.leu.f64 	%p9, %fd14, 0d3F847AE147AE147B;
	@%p9 bra 	$L__BB1_4;
	cvta.to.global.u64 	%rd22, %rd2;
	mov.b32 	%r22, 0;
	st.global.u32 	[%rd22], %r22;
$L__BB1_4:
	ret;

}


// ===== COMPILED SASS (sm_100) =====

	.target	sm_100

	.elftype	@"ET_EXEC"


//--------------------- .note.nv.tkinfo           --------------------------
	.section	.note.nv.tkinfo,"",@"SHT_NOTE"
	.sectionflags	@"SHF_NOTE_NV_TKINFO"
	.tkinfo
        /*0018*/ 	.word	0x00000002
        /*0030*/ 	.string	""
        /*0030*/ 	.string	"ptxas"
        /*0030*/ 	.string	"Cuda compilation tools, release 13.0, V13.0.88"
        /*0030*/ 	.string	"Build cuda_13.0.r13.0/compiler.36424714_0"
        /*0030*/ 	.string	"-arch sm_100 -m 64 "



//--------------------- .note.nv.cuinfo           --------------------------
	.section	.note.nv.cuinfo,"",@"SHT_NOTE"
	.sectionflags	@"SHF_NOTE_NV_CUINFO"
        /*0018*/ 	.short	0x0002
        /*001a*/ 	.short	0x0064
        /*001c*/ 	.short	0x0082
	.zero		2


//--------------------- .nv.info                  --------------------------
	.section	.nv.info,"",@"SHT_CUDA_INFO"
	.align	4


	//----- nvinfo : EIATTR_REGCOUNT
	.align		4
        /*0000*/ 	.byte	0x04, 0x2f
        /*0002*/ 	.short	(.L_1 - .L_0)
	.align		4
.L_0:
        /*0004*/ 	.word	index@(_Z7iniDataiiPfS_)
        /*0008*/ 	.word	0x0000000a


	//----- nvinfo : EIATTR_FRAME_SIZE
	.align		4
.L_1:
        /*000c*/ 	.byte	0x04, 0x11
        /*000e*/ 	.short	(.L_3 - .L_2)
	.align		4
.L_2:
        /*0010*/ 	.word	index@(_Z7iniDataiiPfS_)
        /*0014*/ 	.word	0x00000000


	//----- nvinfo : EIATTR_REGCOUNT
	.align		4
.L_3:
        /*0018*/ 	.byte	0x04, 0x2f
        /*001a*/ 	.short	(.L_5 - .L_4)
	.align		4
.L_4:
        /*001c*/ 	.word	index@(_Z6updateiiiPiP5ParmsPfS2_)
        /*0020*/ 	.word	0x0000001b


	//----- nvinfo : EIATTR_FRAME_SIZE
	.align		4
.L_5:
        /*0024*/ 	.byte	0x04, 0x11
        /*0026*/ 	.short	(.L_7 - .L_6)
	.align		4
.L_6:
        /*0028*/ 	.word	index@(_Z6updateiiiPiP5ParmsPfS2_)
        /*002c*/ 	.word	0x00000000


	//----- nvinfo : EIATTR_MIN_STACK_SIZE
	.align		4
.L_7:
        /*0030*/ 	.byte	0x04, 0x12
        /*0032*/ 	.short	(.L_9 - .L_8)
	.align		4
.L_8:
        /*0034*/ 	.word	index@(_Z6updateiiiPiP5ParmsPfS2_)
        /*0038*/ 	.word	0x00000000


	//----- nvinfo : EIATTR_MIN_STACK_SIZE
	.align		4
.L_9:
        /*003c*/ 	.byte	0x04, 0x12
        /*003e*/ 	.short	(.L_11 - .L_10)
	.align		4
.L_10:
        /*0040*/ 	.word	index@(_Z7iniDataiiPfS_)
        /*0044*/ 	.word	0x00000000
.L_11:


//--------------------- .nv.compat                --------------------------
	.section	.nv.compat,"",@"SHT_CUDA_COMPAT_INFO"
	.align	4
        /*0000*/ 	.byte	0x02, 0x09, 0x00, 0x00, 0x02, 0x02, 0x01, 0x00, 0x02, 0x05, 0x05, 0x00, 0x03, 0x07, 0x01, 0x01
        /*0010*/ 	.byte	0x02, 0x03, 0x00, 0x00, 0x02, 0x06, 0x01, 0x00, 0x04, 0x0b, 0x08, 0x00, 0x01, 0x00, 0x00, 0x00
        /*0020*/ 	.byte	0x00, 0x00, 0x00, 0x00


//--------------------- .nv.info._Z6updateiiiPiP5ParmsPfS2_ --------------------------
	.section	.nv.info._Z6updateiiiPiP5ParmsPfS2_,"",@"SHT_CUDA_INFO"
	.sectionflags	@""
	.align	4


	//----- nvinfo : EIATTR_CUDA_API_VERSION
	.align		4
        /*0000*/ 	.byte	0x04, 0x37
        /*0002*/ 	.short	(.L_13 - .L_12)
.L_12:
        /*0004*/ 	.word	0x00000082


	//----- nvinfo : EIATTR_KPARAM_INFO
	.align		4
.L_13:
        /*0008*/ 	.byte	0x04, 0x17
        /*000a*/ 	.short	(.L_15 - .L_14)
.L_14:
        /*000c*/ 	.word	0x00000000
        /*0010*/ 	.short	0x0006
        /*0012*/ 	.short	0x0028
        /*0014*/ 	.byte	0x00, 0xf5, 0x21, 0x00


	//----- nvinfo : EIATTR_KPARAM_INFO
	.align		4
.L_15:
        /*0018*/ 	.byte	0x04, 0x17
        /*001a*/ 	.short	(.L_17 - .L_16)
.L_16:
        /*001c*/ 	.word	0x00000000
        /*0020*/ 	.short	0x0005
        /*0022*/ 	.short	0x0020
        /*0024*/ 	.byte	0x00, 0xf5, 0x21, 0x00


	//----- nvinfo : EIATTR_KPARAM_INFO
	.align		4
.L_17:
        /*0028*/ 	.byte	0x04, 0x17
        /*002a*/ 	.short	(.L_19 - .L_18)
.L_18:
        /*002c*/ 	.word	0x00000000
        /*0030*/ 	.short	0x0004
        /*0032*/ 	.short	0x0018
        /*0034*/ 	.byte	0x00, 0xf5, 0x21, 0x00


	//----- nvinfo : EIATTR_KPARAM_INFO
	.align		4
.L_19:
        /*0038*/ 	.byte	0x04, 0x17
        /*003a*/ 	.short	(.L_21 - .L_20)
.L_20:
        /*003c*/ 	.word	0x00000000
        /*0040*/ 	.short	0x0003
        /*0042*/ 	.short	0x0010
        /*0044*/ 	.byte	0x00, 0xf5, 0x21, 0x00


	//----- nvinfo : EIATTR_KPARAM_INFO
	.align		4
.L_21:
        /*0048*/ 	.byte	0x04, 0x17
        /*004a*/ 	.short	(.L_23 - .L_22)
.L_22:
        /*004c*/ 	.word	0x00000000
        /*0050*/ 	.short	0x0002
        /*0052*/ 	.short	0x0008
        /*0054*/ 	.byte	0x00, 0xf0, 0x11, 0x00


	//----- nvinfo : EIATTR_KPARAM_INFO
	.align		4
.L_23:
        /*0058*/ 	.byte	0x04, 0x17
        /*005a*/ 	.short	(.L_25 - .L_24)
.L_24:
        /*005c*/ 	.word	0x00000000
        /*0060*/ 	.short	0x0001
        /*0062*/ 	.short	0x0004
        /*0064*/ 	.byte	0x00, 0xf0, 0x11, 0x00


	//----- nvinfo : EIATTR_KPARAM_INFO
	.align		4
.L_25:
        /*0068*/ 	.byte	0x04, 0x17
        /*006a*/ 	.short	(.L_27 - .L_26)
.L_26:
        /*006c*/ 	.word	0x00000000
        /*0070*/ 	.short	0x0000
        /*0072*/ 	.short	0x0000
        /*0074*/ 	.byte	0x00, 0xf0, 0x11, 0x00


	//----- nvinfo : EIATTR_SPARSE_MMA_MASK
	.align		4
.L_27:
        /*0078*/ 	.byte	0x03, 0x50
        /*007a*/ 	.short	0x0000


	//----- nvinfo : EIATTR_MAXREG_COUNT
	.align		4
        /*007c*/ 	.byte	0x03, 0x1b
        /*007e*/ 	.short	0x00ff


	//----- nvinfo : EIATTR_MERCURY_ISA_VERSION
	.align		4
        /*0080*/ 	.byte	0x03, 0x5f
        /*0082*/ 	.short	0x0101


	//----- nvinfo : EIATTR_VRC_CTA_INIT_COUNT
	.align		4
        /*0084*/ 	.byte	0x02, 0x4a
	.zero		1
	.zero		1


	//----- nvinfo : EIATTR_EXIT_INSTR_OFFSETS
	.align		4
        /*0088*/ 	.byte	0x04, 0x1c
        /*008a*/ 	.short	(.L_29 - .L_28)


	//   ....[0]....
.L_28:
        /*008c*/ 	.word	0x00000100


	//   ....[1]....
        /*0090*/ 	.word	0x000003f0


	//   ....[2]....
        /*0094*/ 	.word	0x00000470


	//   ....[3]....
        /*0098*/ 	.word	0x000004a0


	//----- nvinfo : EIATTR_CBANK_PARAM_SIZE
	.align		4
.L_29:
        /*009c*/ 	.byte	0x03, 0x19
        /*009e*/ 	.short	0x0030


	//----- nvinfo : EIATTR_PARAM_CBANK
	.align		4
        /*00a0*/ 	.byte	0x04, 0x0a
        /*00a2*/ 	.short	(.L_31 - .L_30)
	.align		4
.L_30:
        /*00a4*/ 	.word	index@(.nv.constant0._Z6updateiiiPiP5ParmsPfS2_)
        /*00a8*/ 	.short	0x0380
        /*00aa*/ 	.short	0x0030


	//----- nvinfo : EIATTR_SW_WAR
	.align		4
.L_31:
        /*00ac*/ 	.byte	0x04, 0x36
        /*00ae*/ 	.short	(.L_33 - .L_32)
.L_32:
        /*00b0*/ 	.word	0x00000008
.L_33:


//--------------------- .nv.info._Z7iniDataiiPfS_ --------------------------
	.section	.nv.info._Z7iniDataiiPfS_,"",@"SHT_CUDA_INFO"
	.sectionflags	@""
	.align	4


	//----- nvinfo : EIATTR_CUDA_API_VERSION
	.align		4
        /*0000*/ 	.byte	0x04, 0x37
        /*0002*/ 	.short	(.L_35 - .L_34)
.L_34:
        /*0004*/ 	.word	0x00000082


	//----- nvinfo : EIATTR_KPARAM_INFO
	.align		4
.L_35:
        /*0008*/ 	.byte	0x04, 0x17
        /*000a*/ 	.short	(.L_37 - .L_36)
.L_36:
        /*000c*/ 	.word	0x00000000
        /*0010*/ 	.short	0x0003
        /*0012*/ 	.short	0x0010
        /*0014*/ 	.byte	0x00, 0xf5, 0x21, 0x00


	//----- nvinfo : EIATTR_KPARAM_INFO
	.align		4
.L_37:
        /*0018*/ 	.byte	0x04, 0x17
        /*001a*/ 	.short	(.L_39 - .L_38)
.L_38:
        /*001c*/ 	.word	0x00000000
        /*0020*/ 	.short	0x0002
        /*0022*/ 	.short	0x0008
        /*0024*/ 	.byte	0x00, 0xf5, 0x21, 0x00


	//----- nvinfo : EIATTR_KPARAM_INFO
	.align		4
.L_39:
        /*0028*/ 	.byte	0x04, 0x17
        /*002a*/ 	.short	(.L_41 - .L_40)
.L_40:
        /*002c*/ 	.word	0x00000000
        /*0030*/ 	.short	0x0001
        /*0032*/ 	.short	0x0004
        /*0034*/ 	.byte	0x00, 0xf0, 0x11, 0x00


	//----- nvinfo : EIATTR_KPARAM_INFO
	.align		4
.L_41:
        /*0038*/ 	.byte	0x04, 0x17
        /*003a*/ 	.short	(.L_43 - .L_42)
.L_42:
        /*003c*/ 	.word	0x00000000
        /*0040*/ 	.short	0x0000
        /*0042*/ 	.short	0x0000
        /*0044*/ 	.byte	0x00, 0xf0, 0x11, 0x00


	//----- nvinfo : EIATTR_SPARSE_MMA_MASK
	.align		4
.L_43:
        /*0048*/ 	.byte	0x03, 0x50
        /*004a*/ 	.short	0x0000


	//----- nvinfo : EIATTR_MAXREG_COUNT
	.align		4
        /*004c*/ 	.byte	0x03, 0x1b
        /*004e*/ 	.short	0x00ff


	//----- nvinfo : EIATTR_MERCURY_ISA_VERSION
	.align		4
        /*0050*/ 	.byte	0x03, 0x5f
        /*0052*/ 	.short	0x0101


	//----- nvinfo : EIATTR_VRC_CTA_INIT_COUNT
	.align		4
        /*0054*/ 	.byte	0x02, 0x4a
	.zero		1
	.zero		1


	//----- nvinfo : EIATTR_EXIT_INSTR_OFFSETS
	.align		4
        /*0058*/ 	.byte	0x04, 0x1c
        /*005a*/ 	.short	(.L_45 - .L_44)


	//   ....[0]....
.L_44:
        /*005c*/ 	.word	0x000000d0


	//   ....[1]....
        /*0060*/ 	.word	0x00000240


	//----- nvinfo : EIATTR_CBANK_PARAM_SIZE
	.align		4
.L_45:
        /*0064*/ 	.byte	0x03, 0x19
        /*0066*/ 	.short	0x0018


	//----- nvinfo : EIATTR_PARAM_CBANK
	.align		4
        /*0068*/ 	.byte	0x04, 0x0a
        /*006a*/ 	.short	(.L_47 - .L_46)
	.align		4
.L_46:
        /*006c*/ 	.word	index@(.nv.constant0._Z7iniDataiiPfS_)
        /*0070*/ 	.short	0x0380
        /*0072*/ 	.short	0x0018


	//----- nvinfo : EIATTR_SW_WAR
	.align		4
.L_47:
        /*0074*/ 	.byte	0x04, 0x36
        /*0076*/ 	.short	(.L_49 - .L_48)
.L_48:
        /*0078*/ 	.word	0x00000008
.L_49:


//--------------------- .nv.callgraph             --------------------------
	.section	.nv.callgraph,"",@"SHT_CUDA_CALLGRAPH"
	.align	4
	.sectionentsize	8
	.align		4
        /*0000*/ 	.word	0x00000000
	.align		4
        /*0004*/ 	.word	0xffffffff
	.align		4
        /*0008*/ 	.word	0x00000000
	.align		4
        /*000c*/ 	.word	0xfffffffe
	.align		4
        /*0010*/ 	.word	0x00000000
	.align		4
        /*0014*/ 	.word	0xfffffffd
	.align		4
        /*0018*/ 	.word	0x00000000
	.align		4
        /*001c*/ 	.word	0xfffffffc


//--------------------- .text._Z6updateiiiPiP5ParmsPfS2_ --------------------------
	.section	.text._Z6updateiiiPiP5ParmsPfS2_,"ax",@progbits
	.align	128
        .global         _Z6updateiiiPiP5ParmsPfS2_
        .type           _Z6updateiiiPiP5ParmsPfS2_,@function
        .size           _Z6updateiiiPiP5ParmsPfS2_,(.L_x_2 - _Z6updateiiiPiP5ParmsPfS2_)
        .other          _Z6updateiiiPiP5ParmsPfS2_,@"STO_CUDA_ENTRY STV_DEFAULT"
_Z6updateiiiPiP5ParmsPfS2_:
.text._Z6updateiiiPiP5ParmsPfS2_:
[----:B------:R-:W-:Y:S01]  /*0000*/  LDC R1, c[0x0][0x37c] ;  /* 0x0000df00ff017b82 */ /* 0x000fe20000000800 */
[----:B------:R-:W0:Y:S07]  /*0010*/  S2R R3, SR_TID.X ;  /* 0x0000000000037919 */ /* 0x000e2e0000002100 */
[----:B------:R-:W0:Y:S01]  /*0020*/  S2UR UR6, SR_CTAID.X ;  /* 0x00000000000679c3 */ /* 0x000e220000002500 */
[----:B------:R-:W1:Y:S01]  /*0030*/  LDCU.64 UR4, c[0x0][0x380] ;  /* 0x00007000ff0477ac */ /* 0x000e620008000a00 */
[----:B------:R-:W2:Y:S06]  /*0040*/  S2R R5, SR_TID.Y ;  /* 0x0000000000057919 */ /* 0x000eac0000002200 */
[----:B------:R-:W0:Y:S08]  /*0050*/  LDC R0, c[0x0][0x360] ;  /* 0x0000d800ff007b82 */ /* 0x000e300000000800 */
[----:B------:R-:W2:Y:S01]  /*0060*/  S2UR UR7, SR_CTAID.Y ;  /* 0x00000000000779c3 */ /* 0x000ea20000002600 */
[----:B-1----:R-:W-:-:S07]  /*0070*/  UIADD3 UR4, UPT, UPT, UR4, -0x1, URZ ;  /* 0xffffffff04047890 */ /* 0x002fce000fffe0ff */
[----:B------:R-:W2:Y:S01]  /*0080*/  LDC R2, c[0x0][0x364] ;  /* 0x0000d900ff027b82 */ /* 0x000ea20000000800 */
[----:B0-----:R-:W-:-:S05]  /*0090*/  IMAD R0, R0, UR6, R3 ;  /* 0x0000000600007c24 */ /* 0x001fca000f8e0203 */
[----:B------:R-:W-:Y:S01]  /*00a0*/  ISETP.GE.AND P0, PT, R0, UR4, PT ;  /* 0x0000000400007c0c */ /* 0x000fe2000bf06270 */
[----:B------:R-:W-:-:S03]  /*00b0*/  UIADD3 UR4, UPT, UPT, UR5, -0x1, URZ ;  /* 0xffffffff05047890 */ /* 0x000fc6000fffe0ff */
[----:B------:R-:W-:Y:S01]  /*00c0*/  ISETP.LT.OR P0, PT, R0, 0x1, P0 ;  /* 0x000000010000780c */ /* 0x000fe20000701670 */
[----:B--2---:R-:W-:-:S05]  /*00d0*/  IMAD R2, R2, UR7, R5 ;  /* 0x0000000702027c24 */ /* 0x004fca000f8e0205 */
[----:B------:R-:W-:-:S04]  /*00e0*/  ISETP.EQ.OR P0, PT, R2, RZ, P0 ;  /* 0x000000ff0200720c */ /* 0x000fc80000702670 */
[----:B------:R-:W-:-:S13]  /*00f0*/  ISETP.GE.OR P0, PT, R2, UR4, P0 ;  /* 0x0000000402007c0c */ /* 0x000fda0008706670 */
[----:B------:R-:W-:Y:S05]  /*0100*/  @P0 EXIT ;  /* 0x000000000000094d */ /* 0x000fea0003800000 */
[----:B------:R-:W0:Y:S01]  /*0110*/  LDCU.128 UR8, c[0x0][0x3a0] ;  /* 0x00007400ff0877ac */ /* 0x000e220008000c00 */
[----:B------:R-:W-:Y:S01]  /*0120*/  IMAD R3, R0, UR5, RZ ;  /* 0x0000000500037c24 */ /* 0x000fe2000f8e02ff */
[----:B------:R-:W1:Y:S01]  /*0130*/  LDC.64 R10, c[0x0][0x398] ;  /* 0x0000e600ff0a7b82 */ /* 0x000e620000000a00 */
[----:B------:R-:W-:Y:S01]  /*0140*/  IMAD R0, RZ, RZ, -UR5 ;  /* 0x80000005ff007e24 */ /* 0x000fe2000f8e02ff */
[----:B------:R-:W1:Y:S01]  /*0150*/  LDCU.64 UR6, c[0x0][0x358] ;  /* 0x00006b00ff0677ac */ /* 0x000e620008000a00 */
[C---:B------:R-:W-:Y:S01]  /*0160*/  VIADD R5, R3.reuse, UR5 ;  /* 0x0000000503057c36 */ /* 0x040fe20008000000 */
[----:B------:R-:W-:Y:S01]  /*0170*/  IADD3 R4, P0, PT, R2, R3, RZ ;  /* 0x0000000302047210 */ /* 0x000fe20007f1e0ff */
[----:B------:R-:W2:Y:S03]  /*0180*/  LDCU UR4, c[0x0][0x388] ;  /* 0x00007100ff0477ac */ /* 0x000ea60008000800 */
[----:B------:R-:W-:Y:S01]  /*0190*/  LEA.HI.X.SX32 R9, R3, RZ, 0x1, P0 ;  /* 0x000000ff03097211 */ /* 0x000fe200000f0eff */
[----:B------:R-:W-:Y:S01]  /*01a0*/  IMAD R3, R0, 0x2, R5 ;  /* 0x0000000200037824 */ /* 0x000fe200078e0205 */
[----:B------:R-:W-:Y:S01]  /*01b0*/  IADD3 R7, P1, PT, R2, R5, RZ ;  /* 0x0000000502077210 */ /* 0x000fe20007f3e0ff */
[C---:B------:R-:W-:Y:S01]  /*01c0*/  IMAD.SHL.U32 R0, R4.reuse, 0x4, RZ ;  /* 0x0000000404007824 */ /* 0x040fe200078e00ff */
[----:B------:R-:W-:-:S02]  /*01d0*/  SHF.L.U64.HI R4, R4, 0x2, R9 ;  /* 0x0000000204047819 */ /* 0x000fc40000010209 */
[----:B------:R-:W-:Y:S02]  /*01e0*/  IADD3 R6, P0, PT, R2, R3, RZ ;  /* 0x0000000302067210 */ /* 0x000fe40007f1e0ff */
[----:B------:R-:W-:Y:S02]  /*01f0*/  LEA.HI.X.SX32 R8, R5, RZ, 0x1, P1 ;  /* 0x000000ff05087211 */ /* 0x000fe400008f0eff */
[----:B0-----:R-:W-:Y:S02]  /*0200*/  IADD3 R2, P1, PT, R0, UR8, RZ ;  /* 0x0000000800027c10 */ /* 0x001fe4000ff3e0ff */
[----:B------:R-:W-:Y:S02]  /*0210*/  LEA R12, P3, R6, UR8, 0x2 ;  /* 0x00000008060c7c11 */ /* 0x000fe4000f8610ff */
[----:B------:R-:W-:Y:S02]  /*0220*/  LEA.HI.X.SX32 R5, R3, RZ, 0x1, P0 ;  /* 0x000000ff03057211 */ /* 0x000fe400000f0eff */
[----:B------:R-:W-:Y:S01]  /*0230*/  LEA R20, P2, R7, UR8, 0x2 ;  /* 0x0000000807147c11 */ /* 0x000fe2000f8410ff */
[----:B-1----:R-:W3:Y:S01]  /*0240*/  LDG.E R23, desc[UR6][R10.64+0x4] ;  /* 0x000004060a177981 */ /* 0x002ee2000c1e1900 */
[----:B------:R-:W-:-:S02]  /*0250*/  IADD3.X R3, PT, PT, R4, UR9, RZ, P1, !PT ;  /* 0x0000000904037c10 */ /* 0x000fc40008ffe4ff */
[----:B------:R-:W-:Y:S02]  /*0260*/  LEA.HI.X R13, R6, UR9, R5, 0x2, P3 ;  /* 0x00000009060d7c11 */ /* 0x000fe400098f1405 */
[----:B------:R-:W-:Y:S01]  /*0270*/  LEA.HI.X R21, R7, UR9, R8, 0x2, P2 ;  /* 0x0000000907157c11 */ /* 0x000fe200090f1408 */
[----:B------:R-:W4:Y:S04]  /*0280*/  LDG.E R6, desc[UR6][R2.64] ;  /* 0x0000000602067981 */ /* 0x000f28000c1e1900 */
[----:B------:R-:W5:Y:S04]  /*0290*/  LDG.E R20, desc[UR6][R20.64] ;  /* 0x0000000614147981 */ /* 0x000f68000c1e1900 */
[----:B------:R-:W5:Y:S04]  /*02a0*/  LDG.E R13, desc[UR6][R12.64] ;  /* 0x000000060c0d7981 */ /* 0x000f68000c1e1900 */
[----:B------:R-:W3:Y:S04]  /*02b0*/  LDG.E R8, desc[UR6][R2.64+0x4] ;  /* 0x0000040602087981 */ /* 0x000ee8000c1e1900 */
[----:B------:R-:W3:Y:S04]  /*02c0*/  LDG.E R9, desc[UR6][R2.64+-0x4] ;  /* 0xfffffc0602097981 */ /* 0x000ee8000c1e1900 */
[----:B------:R-:W3:Y:S01]  /*02d0*/  LDG.E R5, desc[UR6][R10.64] ;  /* 0x000000060a057981 */ /* 0x000ee2000c1e1900 */
[----:B--2---:R-:W-:Y:S01]  /*02e0*/  ISETP.NE.AND P0, PT, RZ, UR4, PT ;  /* 0x00000004ff007c0c */ /* 0x004fe2000bf05270 */
[----:B----4-:R-:W0:Y:S01]  /*02f0*/  F2F.F64.F32 R6, R6 ;  /* 0x0000000600067310 */ /* 0x010e220000201800 */
[----:B-----5:R-:W-:-:S07]  /*0300*/  FADD R22, R20, R13 ;  /* 0x0000000d14167221 */ /* 0x020fce0000000000 */
[----:B------:R-:W1:Y:S01]  /*0310*/  F2F.F64.F32 R16, R22 ;  /* 0x0000001600107310 */ /* 0x000e620000201800 */
[----:B---3--:R-:W-:Y:S01]  /*0320*/  FADD R24, R8, R9 ;  /* 0x0000000908187221 */ /* 0x008fe20000000000 */
[----:B0-----:R-:W-:-:S06]  /*0330*/  DADD R18, R6, R6 ;  /* 0x0000000006127229 */ /* 0x001fcc0000000006 */
[----:B------:R-:W0:Y:S08]  /*0340*/  F2F.F64.F32 R8, R24 ;  /* 0x0000001800087310 */ /* 0x000e300000201800 */
[----:B------:R-:W2:Y:S01]  /*0350*/  F2F.F64.F32 R14, R5 ;  /* 0x00000005000e7310 */ /* 0x000ea20000201800 */
[----:B-1----:R-:W-:-:S07]  /*0360*/  DADD R16, R16, -R18 ;  /* 0x0000000010107229 */ /* 0x002fce0000000812 */
[----:B------:R-:W1:Y:S01]  /*0370*/  F2F.F64.F32 R12, R23 ;  /* 0x00000017000c7310 */ /* 0x000e620000201800 */
[----:B0-----:R-:W-:Y:S02]  /*0380*/  DADD R8, -R18, R8 ;  /* 0x0000000012087229 */ /* 0x001fe40000000108 */
[----:B--2---:R-:W-:-:S08]  /*0390*/  DFMA R14, R14, R16, R6 ;  /* 0x000000100e0e722b */ /* 0x004fd00000000006 */
[----:B-1----:R-:W-:Y:S01]  /*03a0*/  DFMA R8, R12, R8, R14 ;  /* 0x000000080c08722b */ /* 0x002fe2000000000e */
[----:B------:R-:W-:-:S09]  /*03b0*/  IADD3 R6, P1, PT, R0, UR10, RZ ;  /* 0x0000000a00067c10 */ /* 0x000fd2000ff3e0ff */
[----:B------:R-:W0:Y:S01]  /*03c0*/  F2F.F32.F64 R9, R8 ;  /* 0x0000000800097310 */ /* 0x000e220000301000 */
[----:B------:R-:W-:-:S05]  /*03d0*/  IADD3.X R7, PT, PT, R4, UR11, RZ, P1, !PT ;  /* 0x0000000b04077c10 */ /* 0x000fca0008ffe4ff */
[----:B0-----:R0:W-:Y:S01]  /*03e0*/  STG.E desc[UR6][R6.64], R9 ;  /* 0x0000000906007986 */ /* 0x0011e2000c101906 */
[----:B------:R-:W-:Y:S05]  /*03f0*/  @!P0 EXIT ;  /* 0x000000000000894d */ /* 0x000fea0003800000 */
[----:B0-----:R-:W2:Y:S01]  /*0400*/  LDG.E R6, desc[UR6][R2.64] ;  /* 0x0000000602067981 */ /* 0x001ea2000c1e1900 */
[----:B------:R-:W-:Y:S01]  /*0410*/  F2F.F64.F32 R4, R9 ;  /* 0x0000000900047310 */ /* 0x000fe20000201800 */
[----:B------:R-:W-:Y:S01]  /*0420*/  UMOV UR4, 0x47ae147b ;  /* 0x47ae147b00047882 */ /* 0x000fe20000000000 */
[----:B------:R-:W-:-:S06]  /*0430*/  UMOV UR5, 0x3f847ae1 ;  /* 0x3f847ae100057882 */ /* 0x000fcc0000000000 */
[----:B--2---:R-:W0:Y:S02]  /*0440*/  F2F.F64.F32 R6, R6 ;  /* 0x0000000600067310 */ /* 0x004e240000201800 */
[----:B0-----:R-:W-:-:S08]  /*0450*/  DADD R4, R4, -R6 ;  /* 0x0000000004047229 */ /* 0x001fd00000000806 */
[----:B------:R-:W-:-:S14]  /*0460*/  DSETP.GT.AND P0, PT, |R4|, UR4, PT ;  /* 0x0000000404007e2a */ /* 0x000fdc000bf04200 */
[----:B------:R-:W-:Y:S05]  /*0470*/  @!P0 EXIT ;  /* 0x000000000000894d */ /* 0x000fea0003800000 */
[----:B------:R-:W0:Y:S02]  /*0480*/  LDC.64 R2, c[0x0][0x390] ;  /* 0x0000e400ff027b82 */ /* 0x000e240000000a00 */
[----:B0-----:R-:W-:Y:S01]  /*0490*/  STG.E desc[UR6][R2.64], RZ ;  /* 0x000000ff02007986 */ /* 0x001fe2000c101906 */
[----:B------:R-:W-:Y:S05]  /*04a0*/  EXIT ;  /* 0x000000000000794d */ /* 0x000fea0003800000 */
.L_x_0:
[----:B------:R-:W-:-:S00]  /*04b0*/  BRA `(.L_x_0) ;  /* 0xfffffffc00fc7947 */ /* 0x000fc0000383ffff */
[----:B------:R-:W-:-:S00]  /*04c0*/  NOP ;  /* 0x0000000000007918 */ /* 0x000fc00000000000 */
        /* <DEDUP_REMOVED lines=11> */
.L_x_2:


//--------------------- .text._Z7iniDataiiPfS_    --------------------------
	.section	.text._Z7iniDataiiPfS_,"ax",@progbits
	.align	128
        .global         _Z7iniDataiiPfS_
        .type           _Z7iniDataiiPfS_,@function
        .size           _Z7iniDataiiPfS_,(.L_x_3 - _Z7iniDataiiPfS_)
        .other          _Z7iniDataiiPfS_,@"STO_CUDA_ENTRY STV_DEFAULT"
_Z7iniDataiiPfS_:
.text._Z7iniDataiiPfS_:
[----:B------:R-:W-:Y:S01]  /*0000*/  LDC R1, c[0x0][0x37c] ;  /* 0x0000df00ff017b82 */ /* 0x000fe20000000800 */
[----:B------:R-:W0:Y:S07]  /*0010*/  S2R R2, SR_TID.Y ;  /* 0x0000000000027919 */ /* 0x000e2e0000002200 */
[----:B------:R-:W1:Y:S01]  /*0020*/  LDC R0, c[0x0][0x360] ;  /* 0x0000d800ff007b82 */ /* 0x000e620000000800 */
[----:B------:R-:W2:Y:S01]  /*0030*/  LDCU.64 UR6, c[0x0][0x380] ;  /* 0x00007000ff0677ac */ /* 0x000ea20008000a00 */
[----:B------:R-:W1:Y:S06]  /*0040*/  S2R R5, SR_TID.X ;  /* 0x0000000000057919 */ /* 0x000e6c0000002100 */
[----:B------:R-:W0:Y:S08]  /*0050*/  S2UR UR5, SR_CTAID.Y ;  /* 0x00000000000579c3 */ /* 0x000e300000002600 */
[----:B------:R-:W0:Y:S08]  /*0060*/  LDC R3, c[0x0][0x364] ;  /* 0x0000d900ff037b82 */ /* 0x000e300000000800 */
[----:B------:R-:W1:Y:S01]  /*0070*/  S2UR UR4, SR_CTAID.X ;  /* 0x00000000000479c3 */ /* 0x000e620000002500 */
[----:B0-----:R-:W-:-:S05]  /*0080*/  IMAD R3, R3, UR5, R2 ;  /* 0x0000000503037c24 */ /* 0x001fca000f8e0202 */
[----:B--2---:R-:W-:Y:S01]  /*0090*/  ISETP.GE.AND P0, PT, R3, UR7, PT ;  /* 0x0000000703007c0c */ /* 0x004fe2000bf06270 */
[----:B-1----:R-:W-:-:S05]  /*00a0*/  IMAD R0, R0, UR4, R5 ;  /* 0x0000000400007c24 */ /* 0x002fca000f8e0205 */
[----:B------:R-:W-:-:S04]  /*00b0*/  ISETP.GE.OR P0, PT, R0, UR6, P0 ;  /* 0x0000000600007c0c */ /* 0x000fc80008706670 */
[----:B------:R-:W-:-:S13]  /*00c0*/  ISETP.LT.OR P0, PT, R0, RZ, P0 ;  /* 0x000000ff0000720c */ /* 0x000fda0000701670 */
[----:B------:R-:W-:Y:S05]  /*00d0*/  @P0 EXIT ;  /* 0x000000000000094d */ /* 0x000fea0003800000 */
[----:B------:R-:W0:Y:S01]  /*00e0*/  LDCU.64 UR8, c[0x0][0x388] ;  /* 0x00007100ff0877ac */ /* 0x000e220008000a00 */
[C---:B------:R-:W-:Y:S01]  /*00f0*/  IMAD R6, R0.reuse, UR7, RZ ;  /* 0x0000000700067c24 */ /* 0x040fe2000f8e02ff */
[----:B------:R-:W-:Y:S01]  /*0100*/  LOP3.LUT R2, RZ, R0, RZ, 0x33, !PT ;  /* 0x00000000ff027212 */ /* 0x000fe200078e33ff */
[-C--:B------:R-:W-:Y:S01]  /*0110*/  IMAD R5, R0, R3.reuse, RZ ;  /* 0x0000000300057224 */ /* 0x080fe200078e02ff */
[----:B------:R-:W1:Y:S01]  /*0120*/  LDCU.64 UR10, c[0x0][0x390] ;  /* 0x00007200ff0a77ac */ /* 0x000e620008000a00 */
[-C--:B------:R-:W-:Y:S02]  /*0130*/  LOP3.LUT R4, RZ, R3.reuse, RZ, 0x33, !PT ;  /* 0x00000003ff047212 */ /* 0x080fe400078e33ff */
[----:B------:R-:W-:Y:S01]  /*0140*/  IADD3 R6, P0, PT, R6, R3, RZ ;  /* 0x0000000306067210 */ /* 0x000fe20007f1e0ff */
[----:B------:R-:W-:Y:S01]  /*0150*/  VIADD R2, R2, UR6 ;  /* 0x0000000602027c36 */ /* 0x000fe20008000000 */
[----:B------:R-:W2:Y:S01]  /*0160*/  LDCU.64 UR4, c[0x0][0x358] ;  /* 0x00006b00ff0477ac */ /* 0x000ea20008000a00 */
[----:B------:R-:W-:-:S02]  /*0170*/  VIADD R4, R4, UR7 ;  /* 0x0000000704047c36 */ /* 0x000fc40008000000 */
[----:B------:R-:W-:Y:S02]  /*0180*/  IMAD R5, R2, R5, RZ ;  /* 0x0000000502057224 */ /* 0x000fe400078e02ff */
[----:B------:R-:W-:Y:S02]  /*0190*/  IMAD.X R7, RZ, RZ, RZ, P0 ;  /* 0x000000ffff077224 */ /* 0x000fe400000e06ff */
[----:B------:R-:W-:Y:S02]  /*01a0*/  IMAD.SHL.U32 R3, R6, 0x4, RZ ;  /* 0x0000000406037824 */ /* 0x000fe400078e00ff */
[----:B------:R-:W-:Y:S01]  /*01b0*/  IMAD R0, R4, R5, RZ ;  /* 0x0000000504007224 */ /* 0x000fe200078e02ff */
[----:B------:R-:W-:Y:S02]  /*01c0*/  SHF.L.U64.HI R5, R6, 0x2, R7 ;  /* 0x0000000206057819 */ /* 0x000fe40000010207 */
[C---:B0-----:R-:W-:Y:S02]  /*01d0*/  IADD3 R2, P0, PT, R3.reuse, UR8, RZ ;  /* 0x0000000803027c10 */ /* 0x041fe4000ff1e0ff */
[----:B-1----:R-:W-:-:S02]  /*01e0*/  IADD3 R4, P1, PT, R3, UR10, RZ ;  /* 0x0000000a03047c10 */ /* 0x002fc4000ff3e0ff */
[C---:B------:R-:W-:Y:S02]  /*01f0*/  IADD3.X R3, PT, PT, R5.reuse, UR9, RZ, P0, !PT ;  /* 0x0000000905037c10 */ /* 0x040fe400087fe4ff */
[----:B------:R-:W-:Y:S02]  /*0200*/  I2FP.F32.S32 R7, R0 ;  /* 0x0000000000077245 */ /* 0x000fe40000201400 */
[----:B------:R-:W-:-:S03]  /*0210*/  IADD3.X R5, PT, PT, R5, UR11, RZ, P1, !PT ;  /* 0x0000000b05057c10 */ /* 0x000fc60008ffe4ff */
[----:B--2---:R-:W-:Y:S04]  /*0220*/  STG.E desc[UR4][R2.64], R7 ;  /* 0x0000000702007986 */ /* 0x004fe8000c101904 */
[----:B------:R-:W-:Y:S01]  /*0230*/  STG.E desc[UR4][R4.64], R7 ;  /* 0x0000000704007986 */ /* 0x000fe2000c101904 */
[----:B------:R-:W-:Y:S05]  /*0240*/  EXIT ;  /* 0x000000000000794d */ /* 0x000fea0003800000 */
.L_x_1:
        /* <DEDUP_REMOVED lines=11> */
.L_x_3:


//--------------------- .nv.shared.reserved.0     --------------------------
	.section	.nv.shared.reserved.0,"aw",@nobits
	.weak		__nv_reservedSMEM_offset_0_alias
	.size		__nv_reservedSMEM_offset_0_alias, 0, 64
	.other		__nv_reservedSMEM_offset_0_alias,@"STO_CUDA_RESERVED_SHARED STV_DEFAULT"
__nv_reservedSMEM_offset_0_alias:
	.zero		0
	.zero		64


//--------------------- .nv.constant0._Z6updateiiiPiP5ParmsPfS2_ --------------------------
	.section	.nv.constant0._Z6updateiiiPiP5ParmsPfS2_,"a",@progbits
	.sectionflags	@""
	.align	4
.nv.constant0._Z6updateiiiPiP5ParmsPfS2_:
	.zero		944


//--------------------- .nv.constant0._Z7iniDataiiPfS_ --------------------------
	.section	.nv.constant0._Z7iniDataiiPfS_,"a",@progbits
	.sectionflags	@""
	.align	4
.nv.constant0._Z7iniDataiiPfS_:
	.zero		920


//--------------------- SYMBOLS --------------------------

	.type		.nv.reservedSmem.offset0,@object
	.size		.nv.reservedSmem.offset0,0x4
